//
// Generated by NVIDIA NVVM Compiler
//
// Compiler Build ID: CL-36424714
// Cuda compilation tools, release 13.0, V13.0.88
// Based on NVVM 20.0.0
//

.version 9.0
.target sm_100
.address_size 64

	// .globl	_Z6gpu_v1PfS_ii
// _ZZ6gpu_v2PfS_iiE4smem has been demoted
// _ZZ6gpu_v3PfS_iiE4smem has been demoted
// _ZZ6gpu_v4PfS_iiE4smem has been demoted
// _ZZ6gpu_v5PfS_iiE4smem has been demoted

.visible .entry _Z6gpu_v1PfS_ii(
	.param .u64 .ptr .align 1 _Z6gpu_v1PfS_ii_param_0,
	.param .u64 .ptr .align 1 _Z6gpu_v1PfS_ii_param_1,
	.param .u32 _Z6gpu_v1PfS_ii_param_2,
	.param .u32 _Z6gpu_v1PfS_ii_param_3
)
{
	.reg .pred 	%p<5>;
	.reg .b32 	%r<10>;
	.reg .b32 	%f<5>;
	.reg .b64 	%rd<11>;

	ld.param.u64 	%rd2, [_Z6gpu_v1PfS_ii_param_0];
	ld.param.u64 	%rd3, [_Z6gpu_v1PfS_ii_param_1];
	ld.param.u32 	%r7, [_Z6gpu_v1PfS_ii_param_2];
	ld.param.u32 	%r9, [_Z6gpu_v1PfS_ii_param_3];
	mov.u32 	%r1, %ctaid.x;
	mov.u32 	%r2, %tid.x;
	mad.lo.s32 	%r3, %r9, %r1, %r2;
	setp.ge.s32 	%p1, %r3, %r7;
	@%p1 bra 	$L__BB0_5;
	cvta.to.global.u64 	%rd4, %rd2;
	setp.lt.s32 	%p2, %r9, 2;
	mul.wide.s32 	%rd5, %r3, 4;
	add.s64 	%rd1, %rd4, %rd5;
	@%p2 bra 	$L__BB0_3;
$L__BB0_2:
	shr.u32 	%r5, %r9, 1;
	shl.b32 	%r8, %r5, 2;
	cvt.u64.u32 	%rd6, %r8;
	add.s64 	%rd7, %rd1, %rd6;
	ld.global.f32 	%f1, [%rd7];
	ld.global.f32 	%f2, [%rd1];
	add.f32 	%f3, %f1, %f2;
	st.global.f32 	[%rd1], %f3;
	bar.sync 	0;
	setp.gt.u32 	%p3, %r9, 3;
	mov.u32 	%r9, %r5;
	@%p3 bra 	$L__BB0_2;
$L__BB0_3:
	setp.ne.s32 	%p4, %r2, 0;
	@%p4 bra 	$L__BB0_5;
	ld.global.f32 	%f4, [%rd1];
	cvta.to.global.u64 	%rd8, %rd3;
	mul.wide.u32 	%rd9, %r1, 4;
	add.s64 	%rd10, %rd8, %rd9;
	st.global.f32 	[%rd10], %f4;
$L__BB0_5:
	ret;

}
	// .globl	_Z6gpu_v2PfS_ii
.visible .entry _Z6gpu_v2PfS_ii(
	.param .u64 .ptr .align 1 _Z6gpu_v2PfS_ii_param_0,
	.param .u64 .ptr .align 1 _Z6gpu_v2PfS_ii_param_1,
	.param .u32 _Z6gpu_v2PfS_ii_param_2,
	.param .u32 _Z6gpu_v2PfS_ii_param_3
)
{
	.reg .pred 	%p<5>;
	.reg .b32 	%r<19>;
	.reg .b32 	%f<7>;
	.reg .b64 	%rd<11>;
	// demoted variable
	.shared .align 4 .b8 _ZZ6gpu_v2PfS_iiE4smem[256];
	ld.param.u64 	%rd1, [_Z6gpu_v2PfS_ii_param_0];
	ld.param.u64 	%rd2, [_Z6gpu_v2PfS_ii_param_1];
	ld.param.u32 	%r8, [_Z6gpu_v2PfS_ii_param_2];
	ld.param.u32 	%r18, [_Z6gpu_v2PfS_ii_param_3];
	mov.u32 	%r1, %ctaid.x;
	mov.u32 	%r2, %tid.x;
	mad.lo.s32 	%r3, %r18, %r1, %r2;
	setp.ge.s32 	%p1, %r3, %r8;
	@%p1 bra 	$L__BB1_5;
	cvta.to.global.u64 	%rd3, %rd1;
	mul.wide.s32 	%rd4, %r3, 4;
	add.s64 	%rd5, %rd3, %rd4;
	ld.global.f32 	%f1, [%rd5];
	shl.b32 	%r9, %r2, 2;
	mov.u32 	%r10, _ZZ6gpu_v2PfS_iiE4smem;
	add.s32 	%r4, %r10, %r9;
	st.shared.f32 	[%r4], %f1;
	shr.u32 	%r11, %r18, 31;
	add.s32 	%r12, %r18, %r11;
	shr.s32 	%r13, %r12, 1;
	mul.wide.s32 	%rd6, %r13, 4;
	add.s64 	%rd7, %rd5, %rd6;
	ld.global.f32 	%f2, [%rd7];
	shl.b32 	%r14, %r13, 2;
	add.s32 	%r15, %r4, %r14;
	st.shared.f32 	[%r15], %f2;
	bar.sync 	0;
	setp.lt.s32 	%p2, %r18, 2;
	@%p2 bra 	$L__BB1_3;
$L__BB1_2:
	shr.u32 	%r6, %r18, 1;
	shl.b32 	%r16, %r6, 2;
	add.s32 	%r17, %r4, %r16;
	ld.shared.f32 	%f3, [%r17];
	ld.shared.f32 	%f4, [%r4];
	add.f32 	%f5, %f3, %f4;
	st.shared.f32 	[%r4], %f5;
	bar.sync 	0;
	setp.gt.u32 	%p3, %r18, 3;
	mov.u32 	%r18, %r6;
	@%p3 bra 	$L__BB1_2;
$L__BB1_3:
	setp.ne.s32 	%p4, %r2, 0;
	@%p4 bra 	$L__BB1_5;
	ld.shared.f32 	%f6, [_ZZ6gpu_v2PfS_iiE4smem];
	cvta.to.global.u64 	%rd8, %rd2;
	mul.wide.u32 	%rd9, %r1, 4;
	add.s64 	%rd10, %rd8, %rd9;
	st.global.f32 	[%rd10], %f6;
$L__BB1_5:
	ret;

}
	// .globl	_Z6gpu_v3PfS_ii
.visible .entry _Z6gpu_v3PfS_ii(
	.param .u64 .ptr .align 1 _Z6gpu_v3PfS_ii_param_0,
	.param .u64 .ptr .align 1 _Z6gpu_v3PfS_ii_param_1,
	.param .u32 _Z6gpu_v3PfS_ii_param_2,
	.param .u32 _Z6gpu_v3PfS_ii_param_3
)
{
	.reg .pred 	%p<6>;
	.reg .b32 	%r<19>;
	.reg .b32 	%f<7>;
	.reg .b64 	%rd<11>;
	// demoted variable
	.shared .align 4 .b8 _ZZ6gpu_v3PfS_iiE4smem[256];
	ld.param.u64 	%rd1, [_Z6gpu_v3PfS_ii_param_0];
	ld.param.u64 	%rd2, [_Z6gpu_v3PfS_ii_param_1];
	ld.param.u32 	%r8, [_Z6gpu_v3PfS_ii_param_2];
	ld.param.u32 	%r18, [_Z6gpu_v3PfS_ii_param_3];
	mov.u32 	%r1, %ctaid.x;
	mov.u32 	%r2, %tid.x;
	mad.lo.s32 	%r3, %r18, %r1, %r2;
	setp.ge.s32 	%p1, %r3, %r8;
	@%p1 bra 	$L__BB2_7;
	cvta.to.global.u64 	%rd3, %rd1;
	mul.wide.s32 	%rd4, %r3, 4;
	add.s64 	%rd5, %rd3, %rd4;
	ld.global.f32 	%f1, [%rd5];
	shl.b32 	%r9, %r2, 2;
	mov.u32 	%r10, _ZZ6gpu_v3PfS_iiE4smem;
	add.s32 	%r4, %r10, %r9;
	st.shared.f32 	[%r4], %f1;
	shr.u32 	%r11, %r18, 31;
	add.s32 	%r12, %r18, %r11;
	shr.s32 	%r13, %r12, 1;
	mul.wide.s32 	%rd6, %r13, 4;
	add.s64 	%rd7, %rd5, %rd6;
	ld.global.f32 	%f2, [%rd7];
	shl.b32 	%r14, %r13, 2;
	add.s32 	%r15, %r4, %r14;
	st.shared.f32 	[%r15], %f2;
	bar.sync 	0;
	setp.lt.s32 	%p2, %r18, 2;
	@%p2 bra 	$L__BB2_5;
$L__BB2_2:
	shr.u32 	%r6, %r18, 1;
	shl.b32 	%r16, %r6, 2;
	add.s32 	%r17, %r4, %r16;
	ld.shared.f32 	%f3, [%r17];
	ld.shared.f32 	%f4, [%r4];
	add.f32 	%f5, %f3, %f4;
	st.shared.f32 	[%r4], %f5;
	setp.lt.u32 	%p3, %r18, 66;
	@%p3 bra 	$L__BB2_4;
	bar.sync 	0;
$L__BB2_4:
	setp.gt.u32 	%p4, %r18, 3;
	mov.u32 	%r18, %r6;
	@%p4 bra 	$L__BB2_2;
$L__BB2_5:
	setp.ne.s32 	%p5, %r2, 0;
	@%p5 bra 	$L__BB2_7;
	ld.shared.f32 	%f6, [_ZZ6gpu_v3PfS_iiE4smem];
	cvta.to.global.u64 	%rd8, %rd2;
	mul.wide.u32 	%rd9, %r1, 4;
	add.s64 	%rd10, %rd8, %rd9;
	st.global.f32 	[%rd10], %f6;
$L__BB2_7:
	ret;

}
	// .globl	_Z6gpu_v4PfS_ii
.visible .entry _Z6gpu_v4PfS_ii(
	.param .u64 .ptr .align 1 _Z6gpu_v4PfS_ii_param_0,
	.param .u64 .ptr .align 1 _Z6gpu_v4PfS_ii_param_1,
	.param .u32 _Z6gpu_v4PfS_ii_param_2,
	.param .u32 _Z6gpu_v4PfS_ii_param_3
)
{
	.reg .pred 	%p<16>;
	.reg .b32 	%r<36>;
	.reg .b32 	%f<26>;
	.reg .b64 	%rd<9>;
	// demoted variable
	.shared .align 4 .b8 _ZZ6gpu_v4PfS_iiE4smem[128];
	ld.param.u64 	%rd1, [_Z6gpu_v4PfS_ii_param_0];
	ld.param.u64 	%rd2, [_Z6gpu_v4PfS_ii_param_1];
	ld.param.u32 	%r4, [_Z6gpu_v4PfS_ii_param_2];
	ld.param.u32 	%r5, [_Z6gpu_v4PfS_ii_param_3];
	mov.u32 	%r1, %ctaid.x;
	mov.u32 	%r2, %tid.x;
	mad.lo.s32 	%r3, %r5, %r1, %r2;
	setp.ge.s32 	%p1, %r3, %r4;
	@%p1 bra 	$L__BB3_8;
	cvta.to.global.u64 	%rd3, %rd1;
	mul.wide.s32 	%rd4, %r3, 4;
	add.s64 	%rd5, %rd3, %rd4;
	ld.global.f32 	%f5, [%rd5];
	mov.b32 	%r6, %f5;
	shfl.sync.down.b32	%r7|%p2, %r6, 16, 31, -1;
	mov.b32 	%f6, %r7;
	add.f32 	%f7, %f5, %f6;
	mov.b32 	%r8, %f7;
	shfl.sync.down.b32	%r9|%p3, %r8, 8, 31, -1;
	mov.b32 	%f8, %r9;
	add.f32 	%f9, %f7, %f8;
	mov.b32 	%r10, %f9;
	shfl.sync.down.b32	%r11|%p4, %r10, 4, 31, -1;
	mov.b32 	%f10, %r11;
	add.f32 	%f11, %f9, %f10;
	mov.b32 	%r12, %f11;
	shfl.sync.down.b32	%r13|%p5, %r12, 2, 31, -1;
	mov.b32 	%f12, %r13;
	add.f32 	%f13, %f11, %f12;
	mov.b32 	%r14, %f13;
	shfl.sync.down.b32	%r15|%p6, %r14, 1, 31, -1;
	mov.b32 	%f14, %r15;
	add.f32 	%f1, %f13, %f14;
	and.b32  	%r16, %r2, 31;
	setp.ne.s32 	%p7, %r16, 0;
	@%p7 bra 	$L__BB3_3;
	shr.u32 	%r17, %r2, 3;
	mov.u32 	%r18, _ZZ6gpu_v4PfS_iiE4smem;
	add.s32 	%r19, %r18, %r17;
	st.shared.f32 	[%r19], %f1;
$L__BB3_3:
	bar.sync 	0;
	setp.gt.u32 	%p8, %r2, 31;
	@%p8 bra 	$L__BB3_8;
	mov.u32 	%r20, %ntid.x;
	add.s32 	%r21, %r20, 31;
	shr.u32 	%r22, %r21, 5;
	setp.ge.u32 	%p9, %r2, %r22;
	mov.f32 	%f25, 0f00000000;
	@%p9 bra 	$L__BB3_6;
	shl.b32 	%r23, %r2, 2;
	mov.u32 	%r24, _ZZ6gpu_v4PfS_iiE4smem;
	add.s32 	%r25, %r24, %r23;
	ld.shared.f32 	%f25, [%r25];
$L__BB3_6:
	mov.b32 	%r26, %f25;
	shfl.sync.down.b32	%r27|%p10, %r26, 16, 31, -1;
	mov.b32 	%f16, %r27;
	add.f32 	%f17, %f25, %f16;
	mov.b32 	%r28, %f17;
	shfl.sync.down.b32	%r29|%p11, %r28, 8, 31, -1;
	mov.b32 	%f18, %r29;
	add.f32 	%f19, %f17, %f18;
	mov.b32 	%r30, %f19;
	shfl.sync.down.b32	%r31|%p12, %r30, 4, 31, -1;
	mov.b32 	%f20, %r31;
	add.f32 	%f21, %f19, %f20;
	mov.b32 	%r32, %f21;
	shfl.sync.down.b32	%r33|%p13, %r32, 2, 31, -1;
	mov.b32 	%f22, %r33;
	add.f32 	%f23, %f21, %f22;
	mov.b32 	%r34, %f23;
	shfl.sync.down.b32	%r35|%p14, %r34, 1, 31, -1;
	mov.b32 	%f24, %r35;
	add.f32 	%f4, %f23, %f24;
	setp.ne.s32 	%p15, %r2, 0;
	@%p15 bra 	$L__BB3_8;
	cvta.to.global.u64 	%rd6, %rd2;
	mul.wide.u32 	%rd7, %r1, 4;
	add.s64 	%rd8, %rd6, %rd7;
	st.global.f32 	[%rd8], %f4;
$L__BB3_8:
	ret;

}
	// .globl	_Z6gpu_v5PfS_ii
.visible .entry _Z6gpu_v5PfS_ii(
	.param .u64 .ptr .align 1 _Z6gpu_v5PfS_ii_param_0,
	.param .u64 .ptr .align 1 _Z6gpu_v5PfS_ii_param_1,
	.param .u32 _Z6gpu_v5PfS_ii_param_2,
	.param .u32 _Z6gpu_v5PfS_ii_param_3
)
{
	.reg .pred 	%p<16>;
	.reg .b32 	%r<37>;
	.reg .b32 	%f<32>;
	.reg .b64 	%rd<9>;
	// demoted variable
	.shared .align 4 .b8 _ZZ6gpu_v5PfS_iiE4smem[128];
	ld.param.u64 	%rd1, [_Z6gpu_v5PfS_ii_param_0];
	ld.param.u64 	%rd2, [_Z6gpu_v5PfS_ii_param_1];
	ld.param.u32 	%r4, [_Z6gpu_v5PfS_ii_param_2];
	ld.param.u32 	%r5, [_Z6gpu_v5PfS_ii_param_3];
	mov.u32 	%r1, %ctaid.x;
	mov.u32 	%r2, %tid.x;
	shl.b32 	%r6, %r2, 2;
	mad.lo.s32 	%r3, %r5, %r1, %r6;
	setp.ge.s32 	%p1, %r3, %r4;
	@%p1 bra 	$L__BB4_8;
	cvta.to.global.u64 	%rd3, %rd1;
	mul.wide.s32 	%rd4, %r3, 4;
	add.s64 	%rd5, %rd3, %rd4;
	ld.global.v4.f32 	{%f5, %f6, %f7, %f8}, [%rd5];
	add.f32 	%f9, %f5, %f6;
	add.f32 	%f10, %f9, %f7;
	add.f32 	%f11, %f10, %f8;
	mov.b32 	%r7, %f11;
	shfl.sync.down.b32	%r8|%p2, %r7, 16, 31, -1;
	mov.b32 	%f12, %r8;
	add.f32 	%f13, %f11, %f12;
	mov.b32 	%r9, %f13;
	shfl.sync.down.b32	%r10|%p3, %r9, 8, 31, -1;
	mov.b32 	%f14, %r10;
	add.f32 	%f15, %f13, %f14;
	mov.b32 	%r11, %f15;
	shfl.sync.down.b32	%r12|%p4, %r11, 4, 31, -1;
	mov.b32 	%f16, %r12;
	add.f32 	%f17, %f15, %f16;
	mov.b32 	%r13, %f17;
	shfl.sync.down.b32	%r14|%p5, %r13, 2, 31, -1;
	mov.b32 	%f18, %r14;
	add.f32 	%f19, %f17, %f18;
	mov.b32 	%r15, %f19;
	shfl.sync.down.b32	%r16|%p6, %r15, 1, 31, -1;
	mov.b32 	%f20, %r16;
	add.f32 	%f1, %f19, %f20;
	and.b32  	%r17, %r2, 31;
	setp.ne.s32 	%p7, %r17, 0;
	@%p7 bra 	$L__BB4_3;
	shr.u32 	%r18, %r2, 3;
	mov.u32 	%r19, _ZZ6gpu_v5PfS_iiE4smem;
	add.s32 	%r20, %r19, %r18;
	st.shared.f32 	[%r20], %f1;
$L__BB4_3:
	bar.sync 	0;
	setp.gt.u32 	%p8, %r2, 31;
	@%p8 bra 	$L__BB4_8;
	mov.u32 	%r21, %ntid.x;
	add.s32 	%r22, %r21, 31;
	shr.u32 	%r23, %r22, 5;
	setp.ge.u32 	%p9, %r2, %r23;
	mov.f32 	%f31, 0f00000000;
	@%p9 bra 	$L__BB4_6;
	mov.u32 	%r25, _ZZ6gpu_v5PfS_iiE4smem;
	add.s32 	%r26, %r25, %r6;
	ld.shared.f32 	%f31, [%r26];
$L__BB4_6:
	mov.b32 	%r27, %f31;
	shfl.sync.down.b32	%r28|%p10, %r27, 16, 31, -1;
	mov.b32 	%f22, %r28;
	add.f32 	%f23, %f31, %f22;
	mov.b32 	%r29, %f23;
	shfl.sync.down.b32	%r30|%p11, %r29, 8, 31, -1;
	mov.b32 	%f24, %r30;
	add.f32 	%f25, %f23, %f24;
	mov.b32 	%r31, %f25;
	shfl.sync.down.b32	%r32|%p12, %r31, 4, 31, -1;
	mov.b32 	%f26, %r32;
	add.f32 	%f27, %f25, %f26;
	mov.b32 	%r33, %f27;
	shfl.sync.down.b32	%r34|%p13, %r33, 2, 31, -1;
	mov.b32 	%f28, %r34;
	add.f32 	%f29, %f27, %f28;
	mov.b32 	%r35, %f29;
	shfl.sync.down.b32	%r36|%p14, %r35, 1, 31, -1;
	mov.b32 	%f30, %r36;
	add.f32 	%f4, %f29, %f30;
	setp.ne.s32 	%p15, %r2, 0;
	@%p15 bra 	$L__BB4_8;
	cvta.to.global.u64 	%rd6, %rd2;
	mul.wide.u32 	%rd7, %r1, 4;
	add.s64 	%rd8, %rd6, %rd7;
	st.global.f32 	[%rd8], %f4;
$L__BB4_8:
	ret;

}


// ===== COMPILED SASS (sm_100) =====

	.target	sm_100

	.elftype	@"ET_EXEC"


//--------------------- .note.nv.tkinfo           --------------------------
	.section	.note.nv.tkinfo,"",@"SHT_NOTE"
	.sectionflags	@"SHF_NOTE_NV_TKINFO"
	.tkinfo
        /*0018*/ 	.word	0x00000002
        /*0030*/ 	.string	""
        /*0030*/ 	.string	"ptxas"
        /*0030*/ 	.string	"Cuda compilation tools, release 13.0, V13.0.88"
        /*0030*/ 	.string	"Build cuda_13.0.r13.0/compiler.36424714_0"
        /*0030*/ 	.string	"-arch sm_100 -m 64 "



//--------------------- .note.nv.cuinfo           --------------------------
	.section	.note.nv.cuinfo,"",@"SHT_NOTE"
	.sectionflags	@"SHF_NOTE_NV_CUINFO"
        /*0018*/ 	.short	0x0002
        /*001a*/ 	.short	0x0064
        /*001c*/ 	.short	0x0082
	.zero		2


//--------------------- .nv.info                  --------------------------
	.section	.nv.info,"",@"SHT_CUDA_INFO"
	.align	4


	//----- nvinfo : EIATTR_REGCOUNT
	.align		4
        /*0000*/ 	.byte	0x04, 0x2f
        /*0002*/ 	.short	(.L_1 - .L_0)
	.align		4
.L_0:
        /*0004*/ 	.word	index@(_Z6gpu_v1PfS_ii)
        /*0008*/ 	.word	0x0000000e


	//----- nvinfo : EIATTR_FRAME_SIZE
	.align		4
.L_1:
        /*000c*/ 	.byte	0x04, 0x11
        /*000e*/ 	.short	(.L_3 - .L_2)
	.align		4
.L_2:
        /*0010*/ 	.word	index@(_Z6gpu_v1PfS_ii)
        /*0014*/ 	.word	0x00000000


	//----- nvinfo : EIATTR_REGCOUNT
	.align		4
.L_3:
        /*0018*/ 	.byte	0x04, 0x2f
        /*001a*/ 	.short	(.L_5 - .L_4)
	.align		4
.L_4:
        /*001c*/ 	.word	index@(_Z6gpu_v2PfS_ii)
        /*0020*/ 	.word	0x0000000e


	//----- nvinfo : EIATTR_FRAME_SIZE
	.align		4
.L_5:
        /*0024*/ 	.byte	0x04, 0x11
        /*0026*/ 	.short	(.L_7 - .L_6)
	.align		4
.L_6:
        /*0028*/ 	.word	index@(_Z6gpu_v2PfS_ii)
        /*002c*/ 	.word	0x00000000


	//----- nvinfo : EIATTR_REGCOUNT
	.align		4
.L_7:
        /*0030*/ 	.byte	0x04, 0x2f
        /*0032*/ 	.short	(.L_9 - .L_8)
	.align		4
.L_8:
        /*0034*/ 	.word	index@(_Z6gpu_v3PfS_ii)
        /*0038*/ 	.word	0x0000000e


	//----- nvinfo : EIATTR_FRAME_SIZE
	.align		4
.L_9:
        /*003c*/ 	.byte	0x04, 0x11
        /*003e*/ 	.short	(.L_11 - .L_10)
	.align		4
.L_10:
        /*0040*/ 	.word	index@(_Z6gpu_v3PfS_ii)
        /*0044*/ 	.word	0x00000000


	//----- nvinfo : EIATTR_REGCOUNT
	.align		4
.L_11:
        /*0048*/ 	.byte	0x04, 0x2f
        /*004a*/ 	.short	(.L_13 - .L_12)
	.align		4
.L_12:
        /*004c*/ 	.word	index@(_Z6gpu_v4PfS_ii)
        /*0050*/ 	.word	0x0000000e


	//----- nvinfo : EIATTR_FRAME_SIZE
	.align		4
.L_13:
        /*0054*/ 	.byte	0x04, 0x11
        /*0056*/ 	.short	(.L_15 - .L_14)
	.align		4
.L_14:
        /*0058*/ 	.word	index@(_Z6gpu_v4PfS_ii)
        /*005c*/ 	.word	0x00000000


	//----- nvinfo : EIATTR_REGCOUNT
	.align		4
.L_15:
        /*0060*/ 	.byte	0x04, 0x2f
        /*0062*/ 	.short	(.L_17 - .L_16)
	.align		4
.L_16:
        /*0064*/ 	.word	index@(_Z6gpu_v5PfS_ii)
        /*0068*/ 	.word	0x0000000e


	//----- nvinfo : EIATTR_FRAME_SIZE
	.align		4
.L_17:
        /*006c*/ 	.byte	0x04, 0x11
        /*006e*/ 	.short	(.L_19 - .L_18)
	.align		4
.L_18:
        /*0070*/ 	.word	index@(_Z6gpu_v5PfS_ii)
        /*0074*/ 	.word	0x00000000


	//----- nvinfo : EIATTR_MIN_STACK_SIZE
	.align		4
.L_19:
        /*0078*/ 	.byte	0x04, 0x12
        /*007a*/ 	.short	(.L_21 - .L_20)
	.align		4
.L_20:
        /*007c*/ 	.word	index@(_Z6gpu_v5PfS_ii)
        /*0080*/ 	.word	0x00000000


	//----- nvinfo : EIATTR_MIN_STACK_SIZE
	.align		4
.L_21:
        /*0084*/ 	.byte	0x04, 0x12
        /*0086*/ 	.short	(.L_23 - .L_22)
	.align		4
.L_22:
        /*0088*/ 	.word	index@(_Z6gpu_v4PfS_ii)
        /*008c*/ 	.word	0x00000000


	//----- nvinfo : EIATTR_MIN_STACK_SIZE
	.align		4
.L_23:
        /*0090*/ 	.byte	0x04, 0x12
        /*0092*/ 	.short	(.L_25 - .L_24)
	.align		4
.L_24:
        /*0094*/ 	.word	index@(_Z6gpu_v3PfS_ii)
        /*0098*/ 	.word	0x00000000


	//----- nvinfo : EIATTR_MIN_STACK_SIZE
	.align		4
.L_25:
        /*009c*/ 	.byte	0x04, 0x12
        /*009e*/ 	.short	(.L_27 - .L_26)
	.align		4
.L_26:
        /*00a0*/ 	.word	index@(_Z6gpu_v2PfS_ii)
        /*00a4*/ 	.word	0x00000000


	//----- nvinfo : EIATTR_MIN_STACK_SIZE
	.align		4
.L_27:
        /*00a8*/ 	.byte	0x04, 0x12
        /*00aa*/ 	.short	(.L_29 - .L_28)
	.align		4
.L_28:
        /*00ac*/ 	.word	index@(_Z6gpu_v1PfS_ii)
        /*00b0*/ 	.word	0x00000000
.L_29:


//--------------------- .nv.compat                --------------------------
	.section	.nv.compat,"",@"SHT_CUDA_COMPAT_INFO"
	.align	4
        /*0000*/ 	.byte	0x02, 0x09, 0x00, 0x00, 0x02, 0x02, 0x01, 0x00, 0x02, 0x05, 0x05, 0x00, 0x03, 0x07, 0x01, 0x01
        /*0010*/ 	.byte	0x02, 0x03, 0x00, 0x00, 0x02, 0x06, 0x01, 0x00, 0x04, 0x0b, 0x08, 0x00, 0x09, 0x00, 0x00, 0x00
        /*0020*/ 	.byte	0x00, 0x00, 0x00, 0x00


//--------------------- .nv.info._Z6gpu_v5PfS_ii  --------------------------
	.section	.nv.info._Z6gpu_v5PfS_ii,"",@"SHT_CUDA_INFO"
	.sectionflags	@""
	.align	4


	//----- nvinfo : EIATTR_CUDA_API_VERSION
	.align		4
        /*0000*/ 	.byte	0x04, 0x37
        /*0002*/ 	.short	(.L_31 - .L_30)
.L_30:
        /*0004*/ 	.word	0x00000082


	//----- nvinfo : EIATTR_KPARAM_INFO
	.align		4
.L_31:
        /*0008*/ 	.byte	0x04, 0x17
        /*000a*/ 	.short	(.L_33 - .L_32)
.L_32:
        /*000c*/ 	.word	0x00000000
        /*0010*/ 	.short	0x0003
        /*0012*/ 	.short	0x0014
        /*0014*/ 	.byte	0x00, 0xf0, 0x11, 0x00


	//----- nvinfo : EIATTR_KPARAM_INFO
	.align		4
.L_33:
        /*0018*/ 	.byte	0x04, 0x17
        /*001a*/ 	.short	(.L_35 - .L_34)
.L_34:
        /*001c*/ 	.word	0x00000000
        /*0020*/ 	.short	0x0002
        /*0022*/ 	.short	0x0010
        /*0024*/ 	.byte	0x00, 0xf0, 0x11, 0x00


	//----- nvinfo : EIATTR_KPARAM_INFO
	.align		4
.L_35:
        /*0028*/ 	.byte	0x04, 0x17
        /*002a*/ 	.short	(.L_37 - .L_36)
.L_36:
        /*002c*/ 	.word	0x00000000
        /*0030*/ 	.short	0x0001
        /*0032*/ 	.short	0x0008
        /*0034*/ 	.byte	0x00, 0xf5, 0x21, 0x00


	//----- nvinfo : EIATTR_KPARAM_INFO
	.align		4
.L_37:
        /*0038*/ 	.byte	0x04, 0x17
        /*003a*/ 	.short	(.L_39 - .L_38)
.L_38:
        /*003c*/ 	.word	0x00000000
        /*0040*/ 	.short	0x0000
        /*0042*/ 	.short	0x0000
        /*0044*/ 	.byte	0x00, 0xf5, 0x21, 0x00


	//----- nvinfo : EIATTR_SPARSE_MMA_MASK
	.align		4
.L_39:
        /*0048*/ 	.byte	0x03, 0x50
        /*004a*/ 	.short	0x0000


	//----- nvinfo : EIATTR_MAXREG_COUNT
	.align		4
        /*004c*/ 	.byte	0x03, 0x1b
        /*004e*/ 	.short	0x00ff


	//----- nvinfo : EIATTR_NUM_BARRIERS
	.align		4
        /*0050*/ 	.byte	0x02, 0x4c
        /*0052*/ 	.byte	0x01
	.zero		1


	//----- nvinfo : EIATTR_MERCURY_ISA_VERSION
	.align		4
        /*0054*/ 	.byte	0x03, 0x5f
        /*0056*/ 	.short	0x0101


	//----- nvinfo : EIATTR_COOP_GROUP_MASK_REGIDS
	.align		4
        /*0058*/ 	.byte	0x04, 0x29
        /*005a*/ 	.short	(.L_41 - .L_40)


	//   ....[0]....
.L_40:
        /*005c*/ 	.word	0xffffffff


	//   ....[1]....
        /*0060*/ 	.word	0xffffffff


	//   ....[2]....
        /*0064*/ 	.word	0xffffffff


	//   ....[3]....
        /*0068*/ 	.word	0xffffffff


	//   ....[4]....
        /*006c*/ 	.word	0xffffffff


	//   ....[5]....
        /*0070*/ 	.word	0xffffffff


	//   ....[6]....
        /*0074*/ 	.word	0xffffffff


	//   ....[7]....
        /*0078*/ 	.word	0xffffffff


	//   ....[8]....
        /*007c*/ 	.word	0xffffffff


	//   ....[9]....
        /*0080*/ 	.word	0xffffffff


	//----- nvinfo : EIATTR_COOP_GROUP_INSTR_OFFSETS
	.align		4
.L_41:
        /*0084*/ 	.byte	0x04, 0x28
        /*0086*/ 	.short	(.L_43 - .L_42)


	//   ....[0]....
.L_42:
        /*0088*/ 	.word	0x00000150


	//   ....[1]....
        /*008c*/ 	.word	0x00000170


	//   ....[2]....
        /*0090*/ 	.word	0x00000190


	//   ....[3]....
        /*0094*/ 	.word	0x000001b0


	//   ....[4]....
        /*0098*/ 	.word	0x000001d0


	//   ....[5]....
        /*009c*/ 	.word	0x000002d0


	//   ....[6]....
        /*00a0*/ 	.word	0x000002f0


	//   ....[7]....
        /*00a4*/ 	.word	0x00000310


	//   ....[8]....
        /*00a8*/ 	.word	0x00000330


	//   ....[9]....
        /*00ac*/ 	.word	0x00000350


	//----- nvinfo : EIATTR_VRC_CTA_INIT_COUNT
	.align		4
.L_43:
        /*00b0*/ 	.byte	0x02, 0x4a
	.zero		1
	.zero		1


	//----- nvinfo : EIATTR_EXIT_INSTR_OFFSETS
	.align		4
        /*00b4*/ 	.byte	0x04, 0x1c
        /*00b6*/ 	.short	(.L_45 - .L_44)


	//   ....[0]....
.L_44:
        /*00b8*/ 	.word	0x00000070


	//   ....[1]....
        /*00bc*/ 	.word	0x00000210


	//   ....[2]....
        /*00c0*/ 	.word	0x00000360


	//   ....[3]....
        /*00c4*/ 	.word	0x000003b0


	//----- nvinfo : EIATTR_CBANK_PARAM_SIZE
	.align		4
.L_45:
        /*00c8*/ 	.byte	0x03, 0x19
        /*00ca*/ 	.short	0x0018


	//----- nvinfo : EIATTR_PARAM_CBANK
	.align		4
        /*00cc*/ 	.byte	0x04, 0x0a
        /*00ce*/ 	.short	(.L_47 - .L_46)
	.align		4
.L_46:
        /*00d0*/ 	.word	index@(.nv.constant0._Z6gpu_v5PfS_ii)
        /*00d4*/ 	.short	0x0380
        /*00d6*/ 	.short	0x0018


	//----- nvinfo : EIATTR_SW_WAR
	.align		4
.L_47:
        /*00d8*/ 	.byte	0x04, 0x36
        /*00da*/ 	.short	(.L_49 - .L_48)
.L_48:
        /*00dc*/ 	.word	0x00000008
.L_49:


//--------------------- .nv.info._Z6gpu_v4PfS_ii  --------------------------
	.section	.nv.info._Z6gpu_v4PfS_ii,"",@"SHT_CUDA_INFO"
	.sectionflags	@""
	.align	4


	//----- nvinfo : EIATTR_CUDA_API_VERSION
	.align		4
        /*0000*/ 	.byte	0x04, 0x37
        /*0002*/ 	.short	(.L_51 - .L_50)
.L_50:
        /*0004*/ 	.word	0x00000082


	//----- nvinfo : EIATTR_KPARAM_INFO
	.align		4
.L_51:
        /*0008*/ 	.byte	0x04, 0x17
        /*000a*/ 	.short	(.L_53 - .L_52)
.L_52:
        /*000c*/ 	.word	0x00000000
        /*0010*/ 	.short	0x0003
        /*0012*/ 	.short	0x0014
        /*0014*/ 	.byte	0x00, 0xf0, 0x11, 0x00


	//----- nvinfo : EIATTR_KPARAM_INFO
	.align		4
.L_53:
        /*0018*/ 	.byte	0x04, 0x17
        /*001a*/ 	.short	(.L_55 - .L_54)
.L_54:
        /*001c*/ 	.word	0x00000000
        /*0020*/ 	.short	0x0002
        /*0022*/ 	.short	0x0010
        /*0024*/ 	.byte	0x00, 0xf0, 0x11, 0x00


	//----- nvinfo : EIATTR_KPARAM_INFO
	.align		4
.L_55:
        /*0028*/ 	.byte	0x04, 0x17
        /*002a*/ 	.short	(.L_57 - .L_56)
.L_56:
        /*002c*/ 	.word	0x00000000
        /*0030*/ 	.short	0x0001
        /*0032*/ 	.short	0x0008
        /*0034*/ 	.byte	0x00, 0xf5, 0x21, 0x00


	//----- nvinfo : EIATTR_KPARAM_INFO
	.align		4
.L_57:
        /*0038*/ 	.byte	0x04, 0x17
        /*003a*/ 	.short	(.L_59 - .L_58)
.L_58:
        /*003c*/ 	.word	0x00000000
        /*0040*/ 	.short	0x0000
        /*0042*/ 	.short	0x0000
        /*0044*/ 	.byte	0x00, 0xf5, 0x21, 0x00


	//----- nvinfo : EIATTR_SPARSE_MMA_MASK
	.align		4
.L_59:
        /*0048*/ 	.byte	0x03, 0x50
        /*004a*/ 	.short	0x0000


	//----- nvinfo : EIATTR_MAXREG_COUNT
	.align		4
        /*004c*/ 	.byte	0x03, 0x1b
        /*004e*/ 	.short	0x00ff


	//----- nvinfo : EIATTR_NUM_BARRIERS
	.align		4
        /*0050*/ 	.byte	0x02, 0x4c
        /*0052*/ 	.byte	0x01
	.zero		1


	//----- nvinfo : EIATTR_MERCURY_ISA_VERSION
	.align		4
        /*0054*/ 	.byte	0x03, 0x5f
        /*0056*/ 	.short	0x0101


	//----- nvinfo : EIATTR_COOP_GROUP_MASK_REGIDS
	.align		4
        /*0058*/ 	.byte	0x04, 0x29
        /*005a*/ 	.short	(.L_61 - .L_60)


	//   ....[0]....
.L_60:
        /*005c*/ 	.word	0xffffffff


	//   ....[1]....
        /*0060*/ 	.word	0xffffffff


	//   ....[2]....
        /*0064*/ 	.word	0xffffffff


	//   ....[3]....
        /*0068*/ 	.word	0xffffffff


	//   ....[4]....
        /*006c*/ 	.word	0xffffffff


	//   ....[5]....
        /*0070*/ 	.word	0xffffffff


	//   ....[6]....
        /*0074*/ 	.word	0xffffffff


	//   ....[7]....
        /*0078*/ 	.word	0xffffffff


	//   ....[8]....
        /*007c*/ 	.word	0xffffffff


	//   ....[9]....
        /*0080*/ 	.word	0xffffffff


	//----- nvinfo : EIATTR_COOP_GROUP_INSTR_OFFSETS
	.align		4
.L_61:
        /*0084*/ 	.byte	0x04, 0x28
        /*0086*/ 	.short	(.L_63 - .L_62)


	//   ....[0]....
.L_62:
        /*0088*/ 	.word	0x000000e0


	//   ....[1]....
        /*008c*/ 	.word	0x00000110


	//   ....[2]....
        /*0090*/ 	.word	0x00000150


	//   ....[3]....
        /*0094*/ 	.word	0x00000170


	//   ....[4]....
        /*0098*/ 	.word	0x00000190


	//   ....[5]....
        /*009c*/ 	.word	0x00000290


	//   ....[6]....
        /*00a0*/ 	.word	0x000002b0


	//   ....[7]....
        /*00a4*/ 	.word	0x000002d0


	//   ....[8]....
        /*00a8*/ 	.word	0x000002f0


	//   ....[9]....
        /*00ac*/ 	.word	0x00000310


	//----- nvinfo : EIATTR_VRC_CTA_INIT_COUNT
	.align		4
.L_63:
        /*00b0*/ 	.byte	0x02, 0x4a
	.zero		1
	.zero		1


	//----- nvinfo : EIATTR_EXIT_INSTR_OFFSETS
	.align		4
        /*00b4*/ 	.byte	0x04, 0x1c
        /*00b6*/ 	.short	(.L_65 - .L_64)


	//   ....[0]....
.L_64:
        /*00b8*/ 	.word	0x00000060


	//   ....[1]....
        /*00bc*/ 	.word	0x000001d0


	//   ....[2]....
        /*00c0*/ 	.word	0x00000320


	//   ....[3]....
        /*00c4*/ 	.word	0x00000370


	//----- nvinfo : EIATTR_CBANK_PARAM_SIZE
	.align		4
.L_65:
        /*00c8*/ 	.byte	0x03, 0x19
        /*00ca*/ 	.short	0x0018


	//----- nvinfo : EIATTR_PARAM_CBANK
	.align		4
        /*00cc*/ 	.byte	0x04, 0x0a
        /*00ce*/ 	.short	(.L_67 - .L_66)
	.align		4
.L_66:
        /*00d0*/ 	.word	index@(.nv.constant0._Z6gpu_v4PfS_ii)
        /*00d4*/ 	.short	0x0380
        /*00d6*/ 	.short	0x0018


	//----- nvinfo : EIATTR_SW_WAR
	.align		4
.L_67:
        /*00d8*/ 	.byte	0x04, 0x36
        /*00da*/ 	.short	(.L_69 - .L_68)
.L_68:
        /*00dc*/ 	.word	0x00000008
.L_69:


//--------------------- .nv.info._Z6gpu_v3PfS_ii  --------------------------
	.section	.nv.info._Z6gpu_v3PfS_ii,"",@"SHT_CUDA_INFO"
	.sectionflags	@""
	.align	4


	//----- nvinfo : EIATTR_CUDA_API_VERSION
	.align		4
        /*0000*/ 	.byte	0x04, 0x37
        /*0002*/ 	.short	(.L_71 - .L_70)
.L_70:
        /*0004*/ 	.word	0x00000082


	//----- nvinfo : EIATTR_KPARAM_INFO
	.align		4
.L_71:
        /*0008*/ 	.byte	0x04, 0x17
        /*000a*/ 	.short	(.L_73 - .L_72)
.L_72:
        /*000c*/ 	.word	0x00000000
        /*0010*/ 	.short	0x0003
        /*0012*/ 	.short	0x0014
        /*0014*/ 	.byte	0x00, 0xf0, 0x11, 0x00


	//----- nvinfo : EIATTR_KPARAM_INFO
	.align		4
.L_73:
        /*0018*/ 	.byte	0x04, 0x17
        /*001a*/ 	.short	(.L_75 - .L_74)
.L_74:
        /*001c*/ 	.word	0x00000000
        /*0020*/ 	.short	0x0002
        /*0022*/ 	.short	0x0010
        /*0024*/ 	.byte	0x00, 0xf0, 0x11, 0x00


	//----- nvinfo : EIATTR_KPARAM_INFO
	.align		4
.L_75:
        /*0028*/ 	.byte	0x04, 0x17
        /*002a*/ 	.short	(.L_77 - .L_76)
.L_76:
        /*002c*/ 	.word	0x00000000
        /*0030*/ 	.short	0x0001
        /*0032*/ 	.short	0x0008
        /*0034*/ 	.byte	0x00, 0xf5, 0x21, 0x00


	//----- nvinfo : EIATTR_KPARAM_INFO
	.align		4
.L_77:
        /*0038*/ 	.byte	0x04, 0x17
        /*003a*/ 	.short	(.L_79 - .L_78)
.L_78:
        /*003c*/ 	.word	0x00000000
        /*0040*/ 	.short	0x0000
        /*0042*/ 	.short	0x0000
        /*0044*/ 	.byte	0x00, 0xf5, 0x21, 0x00


	//----- nvinfo : EIATTR_SPARSE_MMA_MASK
	.align		4
.L_79:
        /*0048*/ 	.byte	0x03, 0x50
        /*004a*/ 	.short	0x0000


	//----- nvinfo : EIATTR_MAXREG_COUNT
	.align		4
        /*004c*/ 	.byte	0x03, 0x1b
        /*004e*/ 	.short	0x00ff


	//----- nvinfo : EIATTR_NUM_BARRIERS
	.align		4
        /*0050*/ 	.byte	0x02, 0x4c
        /*0052*/ 	.byte	0x01
	.zero		1


	//----- nvinfo : EIATTR_MERCURY_ISA_VERSION
	.align		4
        /*0054*/ 	.byte	0x03, 0x5f
        /*0056*/ 	.short	0x0101


	//----- nvinfo : EIATTR_VRC_CTA_INIT_COUNT
	.align		4
        /*0058*/ 	.byte	0x02, 0x4a
	.zero		1
	.zero		1


	//----- nvinfo : EIATTR_EXIT_INSTR_OFFSETS
	.align		4
        /*005c*/ 	.byte	0x04, 0x1c
        /*005e*/ 	.short	(.L_81 - .L_80)


	//   ....[0]....
.L_80:
        /*0060*/ 	.word	0x00000080


	//   ....[1]....
        /*0064*/ 	.word	0x00000270


	//   ....[2]....
        /*0068*/ 	.word	0x000002f0


	//----- nvinfo : EIATTR_CBANK_PARAM_SIZE
	.align		4
.L_81:
        /*006c*/ 	.byte	0x03, 0x19
        /*006e*/ 	.short	0x0018


	//----- nvinfo : EIATTR_PARAM_CBANK
	.align		4
        /*0070*/ 	.byte	0x04, 0x0a
        /*0072*/ 	.short	(.L_83 - .L_82)
	.align		4
.L_82:
        /*0074*/ 	.word	index@(.nv.constant0._Z6gpu_v3PfS_ii)
        /*0078*/ 	.short	0x0380
        /*007a*/ 	.short	0x0018


	//----- nvinfo : EIATTR_SW_WAR
	.align		4
.L_83:
        /*007c*/ 	.byte	0x04, 0x36
        /*007e*/ 	.short	(.L_85 - .L_84)
.L_84:
        /*0080*/ 	.word	0x00000008
.L_85:


//--------------------- .nv.info._Z6gpu_v2PfS_ii  --------------------------
	.section	.nv.info._Z6gpu_v2PfS_ii,"",@"SHT_CUDA_INFO"
	.sectionflags	@""
	.align	4


	//----- nvinfo : EIATTR_CUDA_API_VERSION
	.align		4
        /*0000*/ 	.byte	0x04, 0x37
        /*0002*/ 	.short	(.L_87 - .L_86)
.L_86:
        /*0004*/ 	.word	0x00000082


	//----- nvinfo : EIATTR_KPARAM_INFO
	.align		4
.L_87:
        /*0008*/ 	.byte	0x04, 0x17
        /*000a*/ 	.short	(.L_89 - .L_88)
.L_88:
        /*000c*/ 	.word	0x00000000
        /*0010*/ 	.short	0x0003
        /*0012*/ 	.short	0x0014
        /*0014*/ 	.byte	0x00, 0xf0, 0x11, 0x00


	//----- nvinfo : EIATTR_KPARAM_INFO
	.align		4
.L_89:
        /*0018*/ 	.byte	0x04, 0x17
        /*001a*/ 	.short	(.L_91 - .L_90)
.L_90:
        /*001c*/ 	.word	0x00000000
        /*0020*/ 	.short	0x0002
        /*0022*/ 	.short	0x0010
        /*0024*/ 	.byte	0x00, 0xf0, 0x11, 0x00


	//----- nvinfo : EIATTR_KPARAM_INFO
	.align		4
.L_91:
        /*0028*/ 	.byte	0x04, 0x17
        /*002a*/ 	.short	(.L_93 - .L_92)
.L_92:
        /*002c*/ 	.word	0x00000000
        /*0030*/ 	.short	0x0001
        /*0032*/ 	.short	0x0008
        /*0034*/ 	.byte	0x00, 0xf5, 0x21, 0x00


	//----- nvinfo : EIATTR_KPARAM_INFO
	.align		4
.L_93:
        /*0038*/ 	.byte	0x04, 0x17
        /*003a*/ 	.short	(.L_95 - .L_94)
.L_94:
        /*003c*/ 	.word	0x00000000
        /*0040*/ 	.short	0x0000
        /*0042*/ 	.short	0x0000
        /*0044*/ 	.byte	0x00, 0xf5, 0x21, 0x00


	//----- nvinfo : EIATTR_SPARSE_MMA_MASK
	.align		4
.L_95:
        /*0048*/ 	.byte	0x03, 0x50
        /*004a*/ 	.short	0x0000


	//----- nvinfo : EIATTR_MAXREG_COUNT
	.align		4
        /*004c*/ 	.byte	0x03, 0x1b
        /*004e*/ 	.short	0x00ff


	//----- nvinfo : EIATTR_NUM_BARRIERS
	.align		4
        /*0050*/ 	.byte	0x02, 0x4c
        /*0052*/ 	.byte	0x01
	.zero		1


	//----- nvinfo : EIATTR_MERCURY_ISA_VERSION
	.align		4
        /*0054*/ 	.byte	0x03, 0x5f
        /*0056*/ 	.short	0x0101


	//----- nvinfo : EIATTR_VRC_CTA_INIT_COUNT
	.align		4
        /*0058*/ 	.byte	0x02, 0x4a
	.zero		1
	.zero		1


	//----- nvinfo : EIATTR_EXIT_INSTR_OFFSETS
	.align		4
        /*005c*/ 	.byte	0x04, 0x1c
        /*005e*/ 	.short	(.L_97 - .L_96)


	//   ....[0]....
.L_96:
        /*0060*/ 	.word	0x00000080


	//   ....[1]....
        /*0064*/ 	.word	0x00000260


	//   ....[2]....
        /*0068*/ 	.word	0x000002b0


	//----- nvinfo : EIATTR_CBANK_PARAM_SIZE
	.align		4
.L_97:
        /*006c*/ 	.byte	0x03, 0x19
        /*006e*/ 	.short	0x0018


	//----- nvinfo : EIATTR_PARAM_CBANK
	.align		4
        /*0070*/ 	.byte	0x04, 0x0a
        /*0072*/ 	.short	(.L_99 - .L_98)
	.align		4
.L_98:
        /*0074*/ 	.word	index@(.nv.constant0._Z6gpu_v2PfS_ii)
        /*0078*/ 	.short	0x0380
        /*007a*/ 	.short	0x0018


	//----- nvinfo : EIATTR_SW_WAR
	.align		4
.L_99:
        /*007c*/ 	.byte	0x04, 0x36
        /*007e*/ 	.short	(.L_101 - .L_100)
.L_100:
        /*0080*/ 	.word	0x00000008
.L_101:


//--------------------- .nv.info._Z6gpu_v1PfS_ii  --------------------------
	.section	.nv.info._Z6gpu_v1PfS_ii,"",@"SHT_CUDA_INFO"
	.sectionflags	@""
	.align	4


	//----- nvinfo : EIATTR_CUDA_API_VERSION
	.align		4
        /*0000*/ 	.byte	0x04, 0x37
        /*0002*/ 	.short	(.L_103 - .L_102)
.L_102:
        /*0004*/ 	.word	0x00000082


	//----- nvinfo : EIATTR_KPARAM_INFO
	.align		4
.L_103:
        /*0008*/ 	.byte	0x04, 0x17
        /*000a*/ 	.short	(.L_105 - .L_104)
.L_104:
        /*000c*/ 	.word	0x00000000
        /*0010*/ 	.short	0x0003
        /*0012*/ 	.short	0x0014
        /*0014*/ 	.byte	0x00, 0xf0, 0x11, 0x00


	//----- nvinfo : EIATTR_KPARAM_INFO
	.align		4
.L_105:
        /*0018*/ 	.byte	0x04, 0x17
        /*001a*/ 	.short	(.L_107 - .L_106)
.L_106:
        /*001c*/ 	.word	0x00000000
        /*0020*/ 	.short	0x0002
        /*0022*/ 	.short	0x0010
        /*0024*/ 	.byte	0x00, 0xf0, 0x11, 0x00


	//----- nvinfo : EIATTR_KPARAM_INFO
	.align		4
.L_107:
        /*0028*/ 	.byte	0x04, 0x17
        /*002a*/ 	.short	(.L_109 - .L_108)
.L_108:
        /*002c*/ 	.word	0x00000000
        /*0030*/ 	.short	0x0001
        /*0032*/ 	.short	0x0008
        /*0034*/ 	.byte	0x00, 0xf5, 0x21, 0x00


	//----- nvinfo : EIATTR_KPARAM_INFO
	.align		4
.L_109:
        /*0038*/ 	.byte	0x04, 0x17
        /*003a*/ 	.short	(.L_111 - .L_110)
.L_110:
        /*003c*/ 	.word	0x00000000
        /*0040*/ 	.short	0x0000
        /*0042*/ 	.short	0x0000
        /*0044*/ 	.byte	0x00, 0xf5, 0x21, 0x00


	//----- nvinfo : EIATTR_SPARSE_MMA_MASK
	.align		4
.L_111:
        /*0048*/ 	.byte	0x03, 0x50
        /*004a*/ 	.short	0x0000


	//----- nvinfo : EIATTR_MAXREG_COUNT
	.align		4
        /*004c*/ 	.byte	0x03, 0x1b
        /*004e*/ 	.short	0x00ff


	//----- nvinfo : EIATTR_NUM_BARRIERS
	.align		4
        /*0050*/ 	.byte	0x02, 0x4c
        /*0052*/ 	.byte	0x01
	.zero		1


	//----- nvinfo : EIATTR_MERCURY_ISA_VERSION
	.align		4
        /*0054*/ 	.byte	0x03, 0x5f
        /*0056*/ 	.short	0x0101


	//----- nvinfo : EIATTR_VRC_CTA_INIT_COUNT
	.align		4
        /*0058*/ 	.byte	0x02, 0x4a
	.zero		1
	.zero		1


	//----- nvinfo : EIATTR_EXIT_INSTR_OFFSETS
	.align		4
        /*005c*/ 	.byte	0x04, 0x1c
        /*005e*/ 	.short	(.L_113 - .L_112)


	//   ....[0]....
.L_112:
        /*0060*/ 	.word	0x00000080


	//   ....[1]....
        /*0064*/ 	.word	0x000001a0


	//   ....[2]....
        /*0068*/ 	.word	0x000001f0


	//----- nvinfo : EIATTR_CBANK_PARAM_SIZE
	.align		4
.L_113:
        /*006c*/ 	.byte	0x03, 0x19
        /*006e*/ 	.short	0x0018


	//----- nvinfo : EIATTR_PARAM_CBANK
	.align		4
        /*0070*/ 	.byte	0x04, 0x0a
        /*0072*/ 	.short	(.L_115 - .L_114)
	.align		4
.L_114:
        /*0074*/ 	.word	index@(.nv.constant0._Z6gpu_v1PfS_ii)
        /*0078*/ 	.short	0x0380
        /*007a*/ 	.short	0x0018


	//----- nvinfo : EIATTR_SW_WAR
	.align		4
.L_115:
        /*007c*/ 	.byte	0x04, 0x36
        /*007e*/ 	.short	(.L_117 - .L_116)
.L_116:
        /*0080*/ 	.word	0x00000008
.L_117:


//--------------------- .nv.callgraph             --------------------------
	.section	.nv.callgraph,"",@"SHT_CUDA_CALLGRAPH"
	.align	4
	.sectionentsize	8
	.align		4
        /*0000*/ 	.word	0x00000000
	.align		4
        /*0004*/ 	.word	0xffffffff
	.align		4
        /*0008*/ 	.word	0x00000000
	.align		4
        /*000c*/ 	.word	0xfffffffe
	.align		4
        /*0010*/ 	.word	0x00000000
	.align		4
        /*0014*/ 	.word	0xfffffffd
	.align		4
        /*0018*/ 	.word	0x00000000
	.align		4
        /*001c*/ 	.word	0xfffffffc


//--------------------- .text._Z6gpu_v5PfS_ii     --------------------------
	.section	.text._Z6gpu_v5PfS_ii,"ax",@progbits
	.align	128
        .global         _Z6gpu_v5PfS_ii
        .type           _Z6gpu_v5PfS_ii,@function
        .size           _Z6gpu_v5PfS_ii,(.L_x_11 - _Z6gpu_v5PfS_ii)
        .other          _Z6gpu_v5PfS_ii,@"STO_CUDA_ENTRY STV_DEFAULT"
_Z6gpu_v5PfS_ii:
.text._Z6gpu_v5PfS_ii:
[----:B------:R-:W-:Y:S01]  /*0000*/  LDC R1, c[0x0][0x37c] ;  /* 0x0000df00ff017b82 */ /* 0x000fe20000000800 */
[----:B------:R-:W0:Y:S01]  /*0010*/  S2R R2, SR_TID.X ;  /* 0x0000000000027919 */ /* 0x000e220000002100 */
[----:B------:R-:W1:Y:S01]  /*0020*/  LDCU.64 UR4, c[0x0][0x390] ;  /* 0x00007200ff0477ac */ /* 0x000e620008000a00 */
[----:B------:R-:W1:Y:S01]  /*0030*/  S2R R0, SR_CTAID.X ;  /* 0x0000000000007919 */ /* 0x000e620000002500 */
[----:B0-----:R-:W-:-:S05]  /*0040*/  SHF.L.U32 R3, R2, 0x2, RZ ;  /* 0x0000000202037819 */ /* 0x001fca00000006ff */
[----:B-1----:R-:W-:-:S05]  /*0050*/  IMAD R7, R0, UR5, R3 ;  /* 0x0000000500077c24 */ /* 0x002fca000f8e0203 */
[----:B------:R-:W-:-:S13]  /*0060*/  ISETP.GE.AND P0, PT, R7, UR4, PT ;  /* 0x0000000407007c0c */ /* 0x000fda000bf06270 */
[----:B------:R-:W-:Y:S05]  /*0070*/  @P0 EXIT ;  /* 0x000000000000094d */ /* 0x000fea0003800000 */
[----:B------:R-:W0:Y:S01]  /*0080*/  LDC.64 R4, c[0x0][0x380] ;  /* 0x0000e000ff047b82 */ /* 0x000e220000000a00 */
[----:B------:R-:W1:Y:S01]  /*0090*/  LDCU.64 UR6, c[0x0][0x358] ;  /* 0x00006b00ff0677ac */ /* 0x000e620008000a00 */
[----:B0-----:R-:W-:-:S06]  /*00a0*/  IMAD.WIDE R4, R7, 0x4, R4 ;  /* 0x0000000407047825 */ /* 0x001fcc00078e0204 */
[----:B-1----:R-:W2:Y:S01]  /*00b0*/  LDG.E.128 R4, desc[UR6][R4.64] ;  /* 0x0000000604047981 */ /* 0x002ea2000c1e1d00 */
[C---:B------:R-:W-:Y:S02]  /*00c0*/  LOP3.LUT P0, RZ, R2.reuse, 0x1f, RZ, 0xc0, !PT ;  /* 0x0000001f02ff7812 */ /* 0x040fe4000780c0ff */
[----:B------:R-:W-:-:S11]  /*00d0*/  ISETP.GT.U32.AND P1, PT, R2, 0x1f, PT ;  /* 0x0000001f0200780c */ /* 0x000fd60003f24070 */
[----:B------:R-:W0:Y:S01]  /*00e0*/  @!P0 S2R R11, SR_CgaCtaId ;  /* 0x00000000000b8919 */ /* 0x000e220000008800 */
[----:B--2---:R-:W-:Y:S01]  /*00f0*/  FADD R9, R4, R5 ;  /* 0x0000000504097221 */ /* 0x004fe20000000000 */
[----:B------:R-:W-:-:S03]  /*0100*/  @!P0 MOV R4, 0x400 ;  /* 0x0000040000048802 */ /* 0x000fc60000000f00 */
[----:B------:R-:W-:Y:S01]  /*0110*/  FADD R6, R6, R9 ;  /* 0x0000000906067221 */ /* 0x000fe20000000000 */
[----:B0-----:R-:W-:-:S03]  /*0120*/  @!P0 LEA R11, R11, R4, 0x18 ;  /* 0x000000040b0b8211 */ /* 0x001fc600078ec0ff */
[----:B------:R-:W-:Y:S01]  /*0130*/  FADD R6, R7, R6 ;  /* 0x0000000607067221 */ /* 0x000fe20000000000 */
[----:B------:R-:W-:-:S04]  /*0140*/  @!P0 LEA.HI R4, R2, R11, RZ, 0x1d ;  /* 0x0000000b02048211 */ /* 0x000fc800078fe8ff */
[----:B------:R-:W0:Y:S02]  /*0150*/  SHFL.DOWN PT, R7, R6, 0x10, 0x1f ;  /* 0x0a001f0006077f89 */ /* 0x000e2400000e0000 */
[----:B0-----:R-:W-:-:S05]  /*0160*/  FADD R7, R6, R7 ;  /* 0x0000000706077221 */ /* 0x001fca0000000000 */
        /* <DEDUP_REMOVED lines=8> */
[----:B------:R0:W-:Y:S01]  /*01f0*/  @!P0 STS [R4], R5 ;  /* 0x0000000504008388 */ /* 0x0001e20000000800 */
[----:B------:R-:W-:Y:S06]  /*0200*/  BAR.SYNC.DEFER_BLOCKING 0x0 ;  /* 0x0000000000007b1d */ /* 0x000fec0000010000 */
[----:B------:R-:W-:Y:S05]  /*0210*/  @P1 EXIT ;  /* 0x000000000000194d */ /* 0x000fea0003800000 */
[----:B------:R-:W1:Y:S02]  /*0220*/  LDCU UR4, c[0x0][0x360] ;  /* 0x00006c00ff0477ac */ /* 0x000e640008000800 */
[----:B-1----:R-:W-:-:S04]  /*0230*/  UIADD3 UR4, UPT, UPT, UR4, 0x1f, URZ ;  /* 0x0000001f04047890 */ /* 0x002fc8000fffe0ff */
[----:B------:R-:W-:-:S06]  /*0240*/  USHF.R.U32.HI UR4, URZ, 0x5, UR4 ;  /* 0x00000005ff047899 */ /* 0x000fcc0008011604 */
[----:B------:R-:W-:-:S13]  /*0250*/  ISETP.GE.U32.AND P0, PT, R2, UR4, PT ;  /* 0x0000000402007c0c */ /* 0x000fda000bf06070 */
[----:B0-----:R-:W0:Y:S01]  /*0260*/  @!P0 S2R R5, SR_CgaCtaId ;  /* 0x0000000000058919 */ /* 0x001e220000008800 */
[----:B------:R-:W-:-:S04]  /*0270*/  @!P0 MOV R4, 0x400 ;  /* 0x0000040000048802 */ /* 0x000fc80000000f00 */
[----:B0-----:R-:W-:Y:S01]  /*0280*/  @!P0 LEA R6, R5, R4, 0x18 ;  /* 0x0000000405068211 */ /* 0x001fe200078ec0ff */
[----:B------:R-:W-:-:S03]  /*0290*/  HFMA2 R4, -RZ, RZ, 0, 0 ;  /* 0x00000000ff047431 */ /* 0x000fc600000001ff */
[----:B------:R-:W-:-:S05]  /*02a0*/  @!P0 IADD3 R3, PT, PT, R3, R6, RZ ;  /* 0x0000000603038210 */ /* 0x000fca0007ffe0ff */
[----:B------:R-:W0:Y:S01]  /*02b0*/  @!P0 LDS R4, [R3] ;  /* 0x0000000003048984 */ /* 0x000e220000000800 */
[----:B------:R-:W-:-:S03]  /*02c0*/  ISETP.NE.AND P0, PT, R2, RZ, PT ;  /* 0x000000ff0200720c */ /* 0x000fc60003f05270 */
[----:B0-----:R-:W0:Y:S02]  /*02d0*/  SHFL.DOWN PT, R5, R4, 0x10, 0x1f ;  /* 0x0a001f0004057f89 */ /* 0x001e2400000e0000 */
[----:B0-----:R-:W-:-:S05]  /*02e0*/  FADD R5, R5, R4 ;  /* 0x0000000405057221 */ /* 0x001fca0000000000 */
[----:B------:R-:W0:Y:S02]  /*02f0*/  SHFL.DOWN PT, R6, R5, 0x8, 0x1f ;  /* 0x09001f0005067f89 */ /* 0x000e2400000e0000 */
[----:B0-----:R-:W-:-:S05]  /*0300*/  FADD R6, R5, R6 ;  /* 0x0000000605067221 */ /* 0x001fca0000000000 */
[----:B------:R-:W0:Y:S02]  /*0310*/  SHFL.DOWN PT, R7, R6, 0x4, 0x1f ;  /* 0x08801f0006077f89 */ /* 0x000e2400000e0000 */
[----:B0-----:R-:W-:-:S05]  /*0320*/  FADD R7, R6, R7 ;  /* 0x0000000706077221 */ /* 0x001fca0000000000 */
[----:B------:R-:W0:Y:S02]  /*0330*/  SHFL.DOWN PT, R8, R7, 0x2, 0x1f ;  /* 0x08401f0007087f89 */ /* 0x000e2400000e0000 */
[----:B0-----:R-:W-:-:S05]  /*0340*/  FADD R8, R7, R8 ;  /* 0x0000000807087221 */ /* 0x001fca0000000000 */
[----:B------:R0:W1:Y:S01]  /*0350*/  SHFL.DOWN PT, R9, R8, 0x1, 0x1f ;  /* 0x08201f0008097f89 */ /* 0x00006200000e0000 */
[----:B------:R-:W-:Y:S05]  /*0360*/  @P0 EXIT ;  /* 0x000000000000094d */ /* 0x000fea0003800000 */
[----:B------:R-:W2:Y:S01]  /*0370*/  LDC.64 R2, c[0x0][0x388] ;  /* 0x0000e200ff027b82 */ /* 0x000ea20000000a00 */
[----:B-1----:R-:W-:Y:S01]  /*0380*/  FADD R9, R8, R9 ;  /* 0x0000000908097221 */ /* 0x002fe20000000000 */
[----:B--2---:R-:W-:-:S05]  /*0390*/  IMAD.WIDE.U32 R2, R0, 0x4, R2 ;  /* 0x0000000400027825 */ /* 0x004fca00078e0002 */
[----:B------:R-:W-:Y:S01]  /*03a0*/  STG.E desc[UR6][R2.64], R9 ;  /* 0x0000000902007986 */ /* 0x000fe2000c101906 */
[----:B------:R-:W-:Y:S05]  /*03b0*/  EXIT ;  /* 0x000000000000794d */ /* 0x000fea0003800000 */
.L_x_0:
[----:B------:R-:W-:-:S00]  /*03c0*/  BRA `(.L_x_0) ;  /* 0xfffffffc00fc7947 */ /* 0x000fc0000383ffff */
[----:B------:R-:W-:-:S00]  /*03d0*/  NOP ;  /* 0x0000000000007918 */ /* 0x000fc00000000000 */
        /* <DEDUP_REMOVED lines=10> */
.L_x_11:


//--------------------- .text._Z6gpu_v4PfS_ii     --------------------------
	.section	.text._Z6gpu_v4PfS_ii,"ax",@progbits
	.align	128
        .global         _Z6gpu_v4PfS_ii
        .type           _Z6gpu_v4PfS_ii,@function
        .size           _Z6gpu_v4PfS_ii,(.L_x_12 - _Z6gpu_v4PfS_ii)
        .other          _Z6gpu_v4PfS_ii,@"STO_CUDA_ENTRY STV_DEFAULT"
_Z6gpu_v4PfS_ii:
.text._Z6gpu_v4PfS_ii:
[----:B------:R-:W-:Y:S01]  /*0000*/  LDC R1, c[0x0][0x37c] ;  /* 0x0000df00ff017b82 */ /* 0x000fe20000000800 */
[----:B------:R-:W0:Y:S01]  /*0010*/  S2R R0, SR_CTAID.X ;  /* 0x0000000000007919 */ /* 0x000e220000002500 */
[----:B------:R-:W0:Y:S01]  /*0020*/  LDCU.64 UR4, c[0x0][0x390] ;  /* 0x00007200ff0477ac */ /* 0x000e220008000a00 */
[----:B------:R-:W0:Y:S02]  /*0030*/  S2R R3, SR_TID.X ;  /* 0x0000000000037919 */ /* 0x000e240000002100 */
[----:B0-----:R-:W-:-:S05]  /*0040*/  IMAD R7, R0, UR5, R3 ;  /* 0x0000000500077c24 */ /* 0x001fca000f8e0203 */
[----:B------:R-:W-:-:S13]  /*0050*/  ISETP.GE.AND P0, PT, R7, UR4, PT ;  /* 0x0000000407007c0c */ /* 0x000fda000bf06270 */
[----:B------:R-:W-:Y:S05]  /*0060*/  @P0 EXIT ;  /* 0x000000000000094d */ /* 0x000fea0003800000 */
[----:B------:R-:W0:Y:S01]  /*0070*/  LDC.64 R4, c[0x0][0x380] ;  /* 0x0000e000ff047b82 */ /* 0x000e220000000a00 */
[----:B------:R-:W1:Y:S01]  /*0080*/  LDCU.64 UR6, c[0x0][0x358] ;  /* 0x00006b00ff0677ac */ /* 0x000e620008000a00 */
[----:B0-----:R-:W-:-:S06]  /*0090*/  IMAD.WIDE R4, R7, 0x4, R4 ;  /* 0x0000000407047825 */ /* 0x001fcc00078e0204 */
[----:B-1----:R-:W2:Y:S01]  /*00a0*/  LDG.E R4, desc[UR6][R4.64] ;  /* 0x0000000604047981 */ /* 0x002ea2000c1e1900 */
[C---:B------:R-:W-:Y:S02]  /*00b0*/  LOP3.LUT P0, RZ, R3.reuse, 0x1f, RZ, 0xc0, !PT ;  /* 0x0000001f03ff7812 */ /* 0x040fe4000780c0ff */
[----:B------:R-:W-:-:S11]  /*00c0*/  ISETP.GT.U32.AND P1, PT, R3, 0x1f, PT ;  /* 0x0000001f0300780c */ /* 0x000fd60003f24070 */
[----:B------:R-:W0:Y:S01]  /*00d0*/  @!P0 S2R R11, SR_CgaCtaId ;  /* 0x00000000000b8919 */ /* 0x000e220000008800 */
[----:B--2---:R-:W1:Y:S02]  /*00e0*/  SHFL.DOWN PT, R7, R4, 0x10, 0x1f ;  /* 0x0a001f0004077f89 */ /* 0x004e6400000e0000 */
[----:B-1----:R-:W-:Y:S01]  /*00f0*/  FADD R7, R4, R7 ;  /* 0x0000000704077221 */ /* 0x002fe20000000000 */
[----:B------:R-:W-:-:S04]  /*0100*/  @!P0 MOV R4, 0x400 ;  /* 0x0000040000048802 */ /* 0x000fc80000000f00 */
[----:B------:R-:W1:Y:S01]  /*0110*/  SHFL.DOWN PT, R2, R7, 0x8, 0x1f ;  /* 0x09001f0007027f89 */ /* 0x000e6200000e0000 */
[----:B0-----:R-:W-:-:S04]  /*0120*/  @!P0 LEA R4, R11, R4, 0x18 ;  /* 0x000000040b048211 */ /* 0x001fc800078ec0ff */
[----:B------:R-:W-:Y:S01]  /*0130*/  @!P0 LEA.HI R4, R3, R4, RZ, 0x1d ;  /* 0x0000000403048211 */ /* 0x000fe200078fe8ff */
[----:B-1----:R-:W-:-:S05]  /*0140*/  FADD R2, R7, R2 ;  /* 0x0000000207027221 */ /* 0x002fca0000000000 */
        /* <DEDUP_REMOVED lines=17> */
[----:B------:R-:W-:-:S05]  /*0260*/  @!P0 LEA R4, R3, R4, 0x2 ;  /* 0x0000000403048211 */ /* 0x000fca00078e10ff */
        /* <DEDUP_REMOVED lines=17> */
.L_x_1:
        /* <DEDUP_REMOVED lines=16> */
.L_x_12:


//--------------------- .text._Z6gpu_v3PfS_ii     --------------------------
	.section	.text._Z6gpu_v3PfS_ii,"ax",@progbits
	.align	128
        .global         _Z6gpu_v3PfS_ii
        .type           _Z6gpu_v3PfS_ii,@function
        .size           _Z6gpu_v3PfS_ii,(.L_x_13 - _Z6gpu_v3PfS_ii)
        .other          _Z6gpu_v3PfS_ii,@"STO_CUDA_ENTRY STV_DEFAULT"
_Z6gpu_v3PfS_ii:
.text._Z6gpu_v3PfS_ii:
[----:B------:R-:W-:Y:S01]  /*0000*/  LDC R1, c[0x0][0x37c] ;  /* 0x0000df00ff017b82 */ /* 0x000fe20000000800 */
[----:B------:R-:W0:Y:S07]  /*0010*/  S2R R8, SR_CTAID.X ;  /* 0x0000000000087919 */ /* 0x000e2e0000002500 */
[----:B------:R-:W0:Y:S01]  /*0020*/  LDC.64 R10, c[0x0][0x390] ;  /* 0x0000e400ff0a7b82 */ /* 0x000e220000000a00 */
[----:B------:R-:W1:Y:S01]  /*0030*/  LDCU UR4, c[0x0][0x394] ;  /* 0x00007280ff0477ac */ /* 0x000e620008000800 */
[----:B------:R-:W0:Y:S01]  /*0040*/  S2R R9, SR_TID.X ;  /* 0x0000000000097919 */ /* 0x000e220000002100 */
[----:B-1----:R-:W-:-:S02]  /*0050*/  IMAD.U32 R0, RZ, RZ, UR4 ;  /* 0x00000004ff007e24 */ /* 0x002fc4000f8e00ff */
[----:B0-----:R-:W-:-:S05]  /*0060*/  IMAD R5, R8, R11, R9 ;  /* 0x0000000b08057224 */ /* 0x001fca00078e0209 */
[----:B------:R-:W-:-:S13]  /*0070*/  ISETP.GE.AND P0, PT, R5, R10, PT ;  /* 0x0000000a0500720c */ /* 0x000fda0003f06270 */
[----:B------:R-:W-:Y:S05]  /*0080*/  @P0 EXIT ;  /* 0x000000000000094d */ /* 0x000fea0003800000 */
[----:B------:R-:W0:Y:S01]  /*0090*/  LDC.64 R2, c[0x0][0x380] ;  /* 0x0000e000ff027b82 */ /* 0x000e220000000a00 */
[----:B------:R-:W1:Y:S01]  /*00a0*/  LDCU.64 UR6, c[0x0][0x358] ;  /* 0x00006b00ff0677ac */ /* 0x000e620008000a00 */
[----:B------:R-:W-:-:S04]  /*00b0*/  LEA.HI R4, R11, R11, RZ, 0x1 ;  /* 0x0000000b0b047211 */ /* 0x000fc800078f08ff */
[----:B------:R-:W-:Y:S01]  /*00c0*/  SHF.R.S32.HI R6, RZ, 0x1, R4 ;  /* 0x00000001ff067819 */ /* 0x000fe20000011404 */
[----:B0-----:R-:W-:-:S04]  /*00d0*/  IMAD.WIDE R2, R5, 0x4, R2 ;  /* 0x0000000405027825 */ /* 0x001fc800078e0202 */
[----:B------:R-:W-:Y:S02]  /*00e0*/  IMAD.WIDE R4, R6, 0x4, R2 ;  /* 0x0000000406047825 */ /* 0x000fe400078e0202 */
[----:B-1----:R-:W2:Y:S04]  /*00f0*/  LDG.E R2, desc[UR6][R2.64] ;  /* 0x0000000602027981 */ /* 0x002ea8000c1e1900 */
[----:B------:R-:W3:Y:S01]  /*0100*/  LDG.E R4, desc[UR6][R4.64] ;  /* 0x0000000604047981 */ /* 0x000ee2000c1e1900 */
[----:B------:R-:W0:Y:S01]  /*0110*/  S2UR UR5, SR_CgaCtaId ;  /* 0x00000000000579c3 */ /* 0x000e220000008800 */
[----:B------:R-:W-:Y:S01]  /*0120*/  UMOV UR4, 0x400 ;  /* 0x0000040000047882 */ /* 0x000fe20000000000 */
[----:B------:R-:W-:Y:S02]  /*0130*/  ISETP.GE.AND P1, PT, R11, 0x2, PT ;  /* 0x000000020b00780c */ /* 0x000fe40003f26270 */
[----:B------:R-:W-:Y:S01]  /*0140*/  ISETP.NE.AND P0, PT, R9, RZ, PT ;  /* 0x000000ff0900720c */ /* 0x000fe20003f05270 */
[----:B0-----:R-:W-:-:S06]  /*0150*/  ULEA UR4, UR5, UR4, 0x18 ;  /* 0x0000000405047291 */ /* 0x001fcc000f8ec0ff */
[----:B------:R-:W-:-:S05]  /*0160*/  LEA R7, R9, UR4, 0x2 ;  /* 0x0000000409077c11 */ /* 0x000fca000f8e10ff */
[----:B------:R-:W-:Y:S01]  /*0170*/  IMAD R9, R6, 0x4, R7 ;  /* 0x0000000406097824 */ /* 0x000fe200078e0207 */
[----:B--2---:R0:W-:Y:S04]  /*0180*/  STS [R7], R2 ;  /* 0x0000000207007388 */ /* 0x0041e80000000800 */
[----:B---3--:R0:W-:Y:S01]  /*0190*/  STS [R9], R4 ;  /* 0x0000000409007388 */ /* 0x0081e20000000800 */
[----:B------:R-:W-:Y:S06]  /*01a0*/  BAR.SYNC.DEFER_BLOCKING 0x0 ;  /* 0x0000000000007b1d */ /* 0x000fec0000010000 */
[----:B------:R-:W-:Y:S05]  /*01b0*/  @!P1 BRA `(.L_x_2) ;  /* 0x00000000002c9947 */ /* 0x000fea0003800000 */
.L_x_3:
[----:B------:R-:W-:Y:S01]  /*01c0*/  SHF.R.U32.HI R6, RZ, 0x1, R0 ;  /* 0x00000001ff067819 */ /* 0x000fe20000011600 */
[----:B------:R-:W-:Y:S01]  /*01d0*/  LDS R3, [R7] ;  /* 0x0000000007037984 */ /* 0x000fe20000000800 */
[----:B------:R-:W-:-:S03]  /*01e0*/  ISETP.GE.U32.AND P1, PT, R0, 0x42, PT ;  /* 0x000000420000780c */ /* 0x000fc60003f26070 */
[----:B0-----:R-:W-:-:S06]  /*01f0*/  IMAD R2, R6, 0x4, R7 ;  /* 0x0000000406027824 */ /* 0x001fcc00078e0207 */
[----:B------:R-:W0:Y:S02]  /*0200*/  LDS R2, [R2] ;  /* 0x0000000002027984 */ /* 0x000e240000000800 */
[----:B0-----:R-:W-:-:S05]  /*0210*/  FADD R4, R2, R3 ;  /* 0x0000000302047221 */ /* 0x001fca0000000000 */
[----:B------:R1:W-:Y:S01]  /*0220*/  STS [R7], R4 ;  /* 0x0000000407007388 */ /* 0x0003e20000000800 */
[----:B------:R-:W-:Y:S01]  /*0230*/  @P1 BAR.SYNC.DEFER_BLOCKING 0x0 ;  /* 0x0000000000001b1d */ /* 0x000fe20000010000 */
[----:B------:R-:W-:Y:S01]  /*0240*/  ISETP.GT.U32.AND P1, PT, R0, 0x3, PT ;  /* 0x000000030000780c */ /* 0x000fe20003f24070 */
[----:B------:R-:W-:-:S12]  /*0250*/  IMAD.MOV.U32 R0, RZ, RZ, R6 ;  /* 0x000000ffff007224 */ /* 0x000fd800078e0006 */
[----:B-1----:R-:W-:Y:S05]  /*0260*/  @P1 BRA `(.L_x_3) ;  /* 0xfffffffc00d41947 */ /* 0x002fea000383ffff */
.L_x_2:
[----:B------:R-:W-:Y:S05]  /*0270*/  @P0 EXIT ;  /* 0x000000000000094d */ /* 0x000fea0003800000 */
[----:B------:R-:W1:Y:S01]  /*0280*/  S2UR UR5, SR_CgaCtaId ;  /* 0x00000000000579c3 */ /* 0x000e620000008800 */
[----:B------:R-:W-:-:S07]  /*0290*/  UMOV UR4, 0x400 ;  /* 0x0000040000047882 */ /* 0x000fce0000000000 */
[----:B0-----:R-:W0:Y:S01]  /*02a0*/  LDC.64 R2, c[0x0][0x388] ;  /* 0x0000e200ff027b82 */ /* 0x001e220000000a00 */
[----:B-1----:R-:W-:Y:S01]  /*02b0*/  ULEA UR4, UR5, UR4, 0x18 ;  /* 0x0000000405047291 */ /* 0x002fe2000f8ec0ff */
[----:B0-----:R-:W-:-:S08]  /*02c0*/  IMAD.WIDE.U32 R2, R8, 0x4, R2 ;  /* 0x0000000408027825 */ /* 0x001fd000078e0002 */
[----:B------:R-:W0:Y:S04]  /*02d0*/  LDS R5, [UR4] ;  /* 0x00000004ff057984 */ /* 0x000e280008000800 */
[----:B0-----:R-:W-:Y:S01]  /*02e0*/  STG.E desc[UR6][R2.64], R5 ;  /* 0x0000000502007986 */ /* 0x001fe2000c101906 */
[----:B------:R-:W-:Y:S05]  /*02f0*/  EXIT ;  /* 0x000000000000794d */ /* 0x000fea0003800000 */
.L_x_4:
        /* <DEDUP_REMOVED lines=16> */
.L_x_13:


//--------------------- .text._Z6gpu_v2PfS_ii     --------------------------
	.section	.text._Z6gpu_v2PfS_ii,"ax",@progbits
	.align	128
        .global         _Z6gpu_v2PfS_ii
        .type           _Z6gpu_v2PfS_ii,@function
        .size           _Z6gpu_v2PfS_ii,(.L_x_14 - _Z6gpu_v2PfS_ii)
        .other          _Z6gpu_v2PfS_ii,@"STO_CUDA_ENTRY STV_DEFAULT"
_Z6gpu_v2PfS_ii:
.text._Z6gpu_v2PfS_ii:
        /* <DEDUP_REMOVED lines=28> */
.L_x_6:
[----:B0-----:R-:W-:Y:S01]  /*01c0*/  SHF.R.U32.HI R2, RZ, 0x1, R0 ;  /* 0x00000001ff027819 */ /* 0x001fe20000011600 */
[----:B-1----:R-:W-:Y:S01]  /*01d0*/  LDS R4, [R7] ;  /* 0x0000000007047984 */ /* 0x002fe20000000800 */
[----:B------:R-:W-:Y:S02]  /*01e0*/  ISETP.GT.U32.AND P1, PT, R0, 0x3, PT ;  /* 0x000000030000780c */ /* 0x000fe40003f24070 */
[----:B------:R-:W-:Y:S01]  /*01f0*/  LEA R3, R2, R7, 0x2 ;  /* 0x0000000702037211 */ /* 0x000fe200078e10ff */
[----:B------:R-:W-:-:S05]  /*0200*/  IMAD.MOV.U32 R0, RZ, RZ, R2 ;  /* 0x000000ffff007224 */ /* 0x000fca00078e0002 */
[----:B------:R-:W0:Y:S02]  /*0210*/  LDS R3, [R3] ;  /* 0x0000000003037984 */ /* 0x000e240000000800 */
[----:B0-----:R-:W-:-:S05]  /*0220*/  FADD R4, R3, R4 ;  /* 0x0000000403047221 */ /* 0x001fca0000000000 */
[----:B------:R1:W-:Y:S01]  /*0230*/  STS [R7], R4 ;  /* 0x0000000407007388 */ /* 0x0003e20000000800 */
[----:B------:R-:W-:Y:S06]  /*0240*/  BAR.SYNC.DEFER_BLOCKING 0x0 ;  /* 0x0000000000007b1d */ /* 0x000fec0000010000 */
[----:B------:R-:W-:Y:S05]  /*0250*/  @P1 BRA `(.L_x_6) ;  /* 0xfffffffc00d81947 */ /* 0x000fea000383ffff */
.L_x_5:
[----:B------:R-:W-:Y:S05]  /*0260*/  @P0 EXIT ;  /* 0x000000000000094d */ /* 0x000fea0003800000 */
[----:B------:R-:W2:Y:S01]  /*0270*/  LDS R5, [UR4] ;  /* 0x00000004ff057984 */ /* 0x000ea20008000800 */
[----:B0-----:R-:W0:Y:S02]  /*0280*/  LDC.64 R2, c[0x0][0x388] ;  /* 0x0000e200ff027b82 */ /* 0x001e240000000a00 */
[----:B0-----:R-:W-:-:S05]  /*0290*/  IMAD.WIDE.U32 R2, R8, 0x4, R2 ;  /* 0x0000000408027825 */ /* 0x001fca00078e0002 */
[----:B--2---:R-:W-:Y:S01]  /*02a0*/  STG.E desc[UR6][R2.64], R5 ;  /* 0x0000000502007986 */ /* 0x004fe2000c101906 */
[----:B------:R-:W-:Y:S05]  /*02b0*/  EXIT ;  /* 0x000000000000794d */ /* 0x000fea0003800000 */
.L_x_7:
        /* <DEDUP_REMOVED lines=12> */
.L_x_14:


//--------------------- .text._Z6gpu_v1PfS_ii     --------------------------
	.section	.text._Z6gpu_v1PfS_ii,"ax",@progbits
	.align	128
        .global         _Z6gpu_v1PfS_ii
        .type           _Z6gpu_v1PfS_ii,@function
        .size           _Z6gpu_v1PfS_ii,(.L_x_15 - _Z6gpu_v1PfS_ii)
        .other          _Z6gpu_v1PfS_ii,@"STO_CUDA_ENTRY STV_DEFAULT"
_Z6gpu_v1PfS_ii:
.text._Z6gpu_v1PfS_ii:
[----:B------:R-:W-:Y:S01]  /*0000*/  LDC R1, c[0x0][0x37c] ;  /* 0x0000df00ff017b82 */ /* 0x000fe20000000800 */
[----:B------:R-:W0:Y:S01]  /*0010*/  S2R R11, SR_CTAID.X ;  /* 0x00000000000b7919 */ /* 0x000e220000002500 */
[----:B------:R-:W0:Y:S01]  /*0020*/  LDCU.64 UR4, c[0x0][0x390] ;  /* 0x00007200ff0477ac */ /* 0x000e220008000a00 */
[----:B------:R-:W0:Y:S01]  /*0030*/  S2R R4, SR_TID.X ;  /* 0x0000000000047919 */ /* 0x000e220000002100 */
[----:B------:R-:W1:Y:S02]  /*0040*/  LDCU UR6, c[0x0][0x394] ;  /* 0x00007280ff0677ac */ /* 0x000e640008000800 */
[----:B-1----:R-:W-:Y:S02]  /*0050*/  IMAD.U32 R0, RZ, RZ, UR6 ;  /* 0x00000006ff007e24 */ /* 0x002fe4000f8e00ff */
[----:B0-----:R-:W-:-:S05]  /*0060*/  IMAD R5, R11, UR5, R4 ;  /* 0x000000050b057c24 */ /* 0x001fca000f8e0204 */
[----:B------:R-:W-:-:S13]  /*0070*/  ISETP.GE.AND P0, PT, R5, UR4, PT ;  /* 0x0000000405007c0c */ /* 0x000fda000bf06270 */
[----:B------:R-:W-:Y:S05]  /*0080*/  @P0 EXIT ;  /* 0x000000000000094d */ /* 0x000fea0003800000 */
[----:B------:R-:W0:Y:S01]  /*0090*/  LDC.64 R2, c[0x0][0x380] ;  /* 0x0000e000ff027b82 */ /* 0x000e220000000a00 */
[----:B------:R-:W-:Y:S01]  /*00a0*/  UISETP.GE.AND UP0, UPT, UR5, 0x2, UPT ;  /* 0x000000020500788c */ /* 0x000fe2000bf06270 */
[----:B------:R-:W-:Y:S01]  /*00b0*/  ISETP.NE.AND P0, PT, R4, RZ, PT ;  /* 0x000000ff0400720c */ /* 0x000fe20003f05270 */
[----:B------:R-:W1:Y:S01]  /*00c0*/  LDCU.64 UR4, c[0x0][0x358] ;  /* 0x00006b00ff0477ac */ /* 0x000e620008000a00 */
[----:B0-----:R-:W-:-:S06]  /*00d0*/  IMAD.WIDE R2, R5, 0x4, R2 ;  /* 0x0000000405027825 */ /* 0x001fcc00078e0202 */
[----:B-1----:R-:W-:Y:S05]  /*00e0*/  BRA.U !UP0, `(.L_x_8) ;  /* 0x00000001082c7547 */ /* 0x002fea000b800000 */
.L_x_9:
[----:B------:R-:W-:Y:S01]  /*00f0*/  SHF.R.U32.HI R7, RZ, 0x1, R0 ;  /* 0x00000001ff077819 */ /* 0x000fe20000011600 */
[----:B0-----:R-:W2:Y:S03]  /*0100*/  LDG.E R9, desc[UR4][R2.64] ;  /* 0x0000000402097981 */ /* 0x001ea6000c1e1900 */
[----:B------:R-:W-:-:S04]  /*0110*/  LEA R4, P1, R7, R2, 0x2 ;  /* 0x0000000207047211 */ /* 0x000fc800078210ff */
[----:B------:R-:W-:-:S05]  /*0120*/  IADD3.X R5, PT, PT, RZ, R3, RZ, P1, !PT ;  /* 0x00000003ff057210 */ /* 0x000fca0000ffe4ff */
[----:B------:R-:W2:Y:S01]  /*0130*/  LDG.E R4, desc[UR4][R4.64] ;  /* 0x0000000404047981 */ /* 0x000ea2000c1e1900 */
[----:B------:R-:W-:Y:S01]  /*0140*/  ISETP.GT.U32.AND P1, PT, R0, 0x3, PT ;  /* 0x000000030000780c */ /* 0x000fe20003f24070 */
[----:B------:R-:W-:Y:S02]  /*0150*/  IMAD.MOV.U32 R0, RZ, RZ, R7 ;  /* 0x000000ffff007224 */ /* 0x000fe400078e0007 */
[----:B--2---:R-:W-:-:S05]  /*0160*/  FADD R9, R4, R9 ;  /* 0x0000000904097221 */ /* 0x004fca0000000000 */
[----:B------:R0:W-:Y:S01]  /*0170*/  STG.E desc[UR4][R2.64], R9 ;  /* 0x0000000902007986 */ /* 0x0001e2000c101904 */
[----:B------:R-:W-:Y:S06]  /*0180*/  BAR.SYNC.DEFER_BLOCKING 0x0 ;  /* 0x0000000000007b1d */ /* 0x000fec0000010000 */
[----:B------:R-:W-:Y:S05]  /*0190*/  @P1 BRA `(.L_x_9) ;  /* 0xfffffffc00d41947 */ /* 0x000fea000383ffff */
.L_x_8:
[----:B------:R-:W-:Y:S05]  /*01a0*/  @P0 EXIT ;  /* 0x000000000000094d */ /* 0x000fea0003800000 */
[----:B0-----:R-:W2:Y:S01]  /*01b0*/  LDG.E R3, desc[UR4][R2.64] ;  /* 0x0000000402037981 */ /* 0x001ea2000c1e1900 */
[----:B------:R-:W0:Y:S02]  /*01c0*/  LDC.64 R4, c[0x0][0x388] ;  /* 0x0000e200ff047b82 */ /* 0x000e240000000a00 */
[----:B0-----:R-:W-:-:S05]  /*01d0*/  IMAD.WIDE.U32 R4, R11, 0x4, R4 ;  /* 0x000000040b047825 */ /* 0x001fca00078e0004 */
[----:B--2---:R-:W-:Y:S01]  /*01e0*/  STG.E desc[UR4][R4.64], R3 ;  /* 0x0000000304007986 */ /* 0x004fe2000c101904 */
[----:B------:R-:W-:Y:S05]  /*01f0*/  EXIT ;  /* 0x000000000000794d */ /* 0x000fea0003800000 */
.L_x_10:
        /* <DEDUP_REMOVED lines=16> */
.L_x_15:


//--------------------- .nv.shared._Z6gpu_v5PfS_ii --------------------------
	.section	.nv.shared._Z6gpu_v5PfS_ii,"aw",@nobits
	.sectionflags	@""
	.align	4
.nv.shared._Z6gpu_v5PfS_ii:
	.zero		1152


//--------------------- .nv.shared.reserved.0     --------------------------
	.section	.nv.shared.reserved.0,"aw",@nobits
	.weak		__nv_reservedSMEM_offset_0_alias
	.size		__nv_reservedSMEM_offset_0_alias, 0, 64
	.other		__nv_reservedSMEM_offset_0_alias,@"STO_CUDA_RESERVED_SHARED STV_DEFAULT"
__nv_reservedSMEM_offset_0_alias:
	.zero		0
	.zero		64


//--------------------- .nv.shared._Z6gpu_v4PfS_ii --------------------------
	.section	.nv.shared._Z6gpu_v4PfS_ii,"aw",@nobits
	.sectionflags	@""
	.align	4
.nv.shared._Z6gpu_v4PfS_ii:
	.zero		1152


//--------------------- .nv.shared._Z6gpu_v3PfS_ii --------------------------
	.section	.nv.shared._Z6gpu_v3PfS_ii,"aw",@nobits
	.sectionflags	@""
	.align	4
.nv.shared._Z6gpu_v3PfS_ii:
	.zero		1280


//--------------------- .nv.shared._Z6gpu_v2PfS_ii --------------------------
	.section	.nv.shared._Z6gpu_v2PfS_ii,"aw",@nobits
	.sectionflags	@""
	.align	4
.nv.shared._Z6gpu_v2PfS_ii:
	.zero		1280


//--------------------- .nv.constant0._Z6gpu_v5PfS_ii --------------------------
	.section	.nv.constant0._Z6gpu_v5PfS_ii,"a",@progbits
	.sectionflags	@""
	.align	4
.nv.constant0._Z6gpu_v5PfS_ii:
	.zero		920


//--------------------- .nv.constant0._Z6gpu_v4PfS_ii --------------------------
	.section	.nv.constant0._Z6gpu_v4PfS_ii,"a",@progbits
	.sectionflags	@""
	.align	4
.nv.constant0._Z6gpu_v4PfS_ii:
	.zero		920


//--------------------- .nv.constant0._Z6gpu_v3PfS_ii --------------------------
	.section	.nv.constant0._Z6gpu_v3PfS_ii,"a",@progbits
	.sectionflags	@""
	.align	4
.nv.constant0._Z6gpu_v3PfS_ii:
	.zero		920


//--------------------- .nv.constant0._Z6gpu_v2PfS_ii --------------------------
	.section	.nv.constant0._Z6gpu_v2PfS_ii,"a",@progbits
	.sectionflags	@""
	.align	4
.nv.constant0._Z6gpu_v2PfS_ii:
	.zero		920


//--------------------- .nv.constant0._Z6gpu_v1PfS_ii --------------------------
	.section	.nv.constant0._Z6gpu_v1PfS_ii,"a",@progbits
	.sectionflags	@""
	.align	4
.nv.constant0._Z6gpu_v1PfS_ii:
	.zero		920


//--------------------- SYMBOLS --------------------------

	.type		.nv.reservedSmem.offset0,@object
	.size		.nv.reservedSmem.offset0,0x4
	.type		.nv.reservedSmem.cap,@object
	.size		.nv.reservedSmem.cap,0x4
